//
// Generated by NVIDIA NVVM Compiler
//
// Compiler Build ID: CL-36424714
// Cuda compilation tools, release 13.0, V13.0.88
// Based on NVVM 20.0.0
//

.version 9.0
.target sm_100
.address_size 64

	// .globl	_Z10kernelFuncPii

.visible .entry _Z10kernelFuncPii(
	.param .u64 .ptr .align 1 _Z10kernelFuncPii_param_0,
	.param .u32 _Z10kernelFuncPii_param_1
)
{
	.reg .pred 	%p<2>;
	.reg .b32 	%r<9>;
	.reg .b64 	%rd<5>;

	ld.param.u64 	%rd1, [_Z10kernelFuncPii_param_0];
	ld.param.u32 	%r2, [_Z10kernelFuncPii_param_1];
	mov.u32 	%r3, %ctaid.x;
	mov.u32 	%r4, %ntid.x;
	mov.u32 	%r5, %tid.x;
	mad.lo.s32 	%r1, %r3, %r4, %r5;
	setp.ge.s32 	%p1, %r1, %r2;
	@%p1 bra 	$L__BB0_2;
	cvta.to.global.u64 	%rd2, %rd1;
	mul.wide.s32 	%rd3, %r1, 4;
	add.s64 	%rd4, %rd2, %rd3;
	ld.global.u32 	%r6, [%rd4];
	add.s32 	%r7, %r6, %r1;
	shl.b32 	%r8, %r7, 1;
	st.global.u32 	[%rd4], %r8;
$L__BB0_2:
	ret;

}


// ===== COMPILED SASS (sm_100) =====

	.target	sm_100

	.elftype	@"ET_EXEC"


//--------------------- .note.nv.tkinfo           --------------------------
	.section	.note.nv.tkinfo,"",@"SHT_NOTE"
	.sectionflags	@"SHF_NOTE_NV_TKINFO"
	.tkinfo
        /*0018*/ 	.word	0x00000002
        /*0030*/ 	.string	""
        /*0030*/ 	.string	"ptxas"
        /*0030*/ 	.string	"Cuda compilation tools, release 13.0, V13.0.88"
        /*0030*/ 	.string	"Build cuda_13.0.r13.0/compiler.36424714_0"
        /*0030*/ 	.string	"-arch sm_100 -m 64 "



//--------------------- .note.nv.cuinfo           --------------------------
	.section	.note.nv.cuinfo,"",@"SHT_NOTE"
	.sectionflags	@"SHF_NOTE_NV_CUINFO"
        /*0018*/ 	.short	0x0002
        /*001a*/ 	.short	0x0064
        /*001c*/ 	.short	0x0082
	.zero		2


//--------------------- .nv.info                  --------------------------
	.section	.nv.info,"",@"SHT_CUDA_INFO"
	.align	4


	//----- nvinfo : EIATTR_REGCOUNT
	.align		4
        /*0000*/ 	.byte	0x04, 0x2f
        /*0002*/ 	.short	(.L_1 - .L_0)
	.align		4
.L_0:
        /*0004*/ 	.word	index@(_Z10kernelFuncPii)
        /*0008*/ 	.word	0x00000008


	//----- nvinfo : EIATTR_FRAME_SIZE
	.align		4
.L_1:
        /*000c*/ 	.byte	0x04, 0x11
        /*000e*/ 	.short	(.L_3 - .L_2)
	.align		4
.L_2:
        /*0010*/ 	.word	index@(_Z10kernelFuncPii)
        /*0014*/ 	.word	0x00000000


	//----- nvinfo : EIATTR_MIN_STACK_SIZE
	.align		4
.L_3:
        /*0018*/ 	.byte	0x04, 0x12
        /*001a*/ 	.short	(.L_5 - .L_4)
	.align		4
.L_4:
        /*001c*/ 	.word	index@(_Z10kernelFuncPii)
        /*0020*/ 	.word	0x00000000
.L_5:


//--------------------- .nv.compat                --------------------------
	.section	.nv.compat,"",@"SHT_CUDA_COMPAT_INFO"
	.align	4
        /*0000*/ 	.byte	0x02, 0x09, 0x00, 0x00, 0x02, 0x02, 0x01, 0x00, 0x02, 0x05, 0x05, 0x00, 0x03, 0x07, 0x01, 0x01
        /*0010*/ 	.byte	0x02, 0x03, 0x00, 0x00, 0x02, 0x06, 0x01, 0x00, 0x04, 0x0b, 0x08, 0x00, 0x09, 0x00, 0x00, 0x00
        /*0020*/ 	.byte	0x00, 0x00, 0x00, 0x00


//--------------------- .nv.info._Z10kernelFuncPii --------------------------
	.section	.nv.info._Z10kernelFuncPii,"",@"SHT_CUDA_INFO"
	.sectionflags	@""
	.align	4


	//----- nvinfo : EIATTR_CUDA_API_VERSION
	.align		4
        /*0000*/ 	.byte	0x04, 0x37
        /*0002*/ 	.short	(.L_7 - .L_6)
.L_6:
        /*0004*/ 	.word	0x00000082


	//----- nvinfo : EIATTR_KPARAM_INFO
	.align		4
.L_7:
        /*0008*/ 	.byte	0x04, 0x17
        /*000a*/ 	.short	(.L_9 - .L_8)
.L_8:
        /*000c*/ 	.word	0x00000000
        /*0010*/ 	.short	0x0001
        /*0012*/ 	.short	0x0008
        /*0014*/ 	.byte	0x00, 0xf0, 0x11, 0x00


	//----- nvinfo : EIATTR_KPARAM_INFO
	.align		4
.L_9:
        /*0018*/ 	.byte	0x04, 0x17
        /*001a*/ 	.short	(.L_11 - .L_10)
.L_10:
        /*001c*/ 	.word	0x00000000
        /*0020*/ 	.short	0x0000
        /*0022*/ 	.short	0x0000
        /*0024*/ 	.byte	0x00, 0xf5, 0x21, 0x00


	//----- nvinfo : EIATTR_SPARSE_MMA_MASK
	.align		4
.L_11:
        /*0028*/ 	.byte	0x03, 0x50
        /*002a*/ 	.short	0x0000


	//----- nvinfo : EIATTR_MAXREG_COUNT
	.align		4
        /*002c*/ 	.byte	0x03, 0x1b
        /*002e*/ 	.short	0x00ff


	//----- nvinfo : EIATTR_MERCURY_ISA_VERSION
	.align		4
        /*0030*/ 	.byte	0x03, 0x5f
        /*0032*/ 	.short	0x0101


	//----- nvinfo : EIATTR_VRC_CTA_INIT_COUNT
	.align		4
        /*0034*/ 	.byte	0x02, 0x4a
	.zero		1
	.zero		1


	//----- nvinfo : EIATTR_EXIT_INSTR_OFFSETS
	.align		4
        /*0038*/ 	.byte	0x04, 0x1c
        /*003a*/ 	.short	(.L_13 - .L_12)


	//   ....[0]....
.L_12:
        /*003c*/ 	.word	0x00000070


	//   ....[1]....
        /*0040*/ 	.word	0x000000f0


	//----- nvinfo : EIATTR_CBANK_PARAM_SIZE
	.align		4
.L_13:
        /*0044*/ 	.byte	0x03, 0x19
        /*0046*/ 	.short	0x000c


	//----- nvinfo : EIATTR_PARAM_CBANK
	.align		4
        /*0048*/ 	.byte	0x04, 0x0a
        /*004a*/ 	.short	(.L_15 - .L_14)
	.align		4
.L_14:
        /*004c*/ 	.word	index@(.nv.constant0._Z10kernelFuncPii)
        /*0050*/ 	.short	0x0380
        /*0052*/ 	.short	0x000c


	//----- nvinfo : EIATTR_SW_WAR
	.align		4
.L_15:
        /*0054*/ 	.byte	0x04, 0x36
        /*0056*/ 	.short	(.L_17 - .L_16)
.L_16:
        /*0058*/ 	.word	0x00000008
.L_17:


//--------------------- .nv.callgraph             --------------------------
	.section	.nv.callgraph,"",@"SHT_CUDA_CALLGRAPH"
	.align	4
	.sectionentsize	8
	.align		4
        /*0000*/ 	.word	0x00000000
	.align		4
        /*0004*/ 	.word	0xffffffff
	.align		4
        /*0008*/ 	.word	0x00000000
	.align		4
        /*000c*/ 	.word	0xfffffffe
	.align		4
        /*0010*/ 	.word	0x00000000
	.align		4
        /*0014*/ 	.word	0xfffffffd
	.align		4
        /*0018*/ 	.word	0x00000000
	.align		4
        /*001c*/ 	.word	0xfffffffc


//--------------------- .text._Z10kernelFuncPii   --------------------------
	.section	.text._Z10kernelFuncPii,"ax",@progbits
	.align	128
        .global         _Z10kernelFuncPii
        .type           _Z10kernelFuncPii,@function
        .size           _Z10kernelFuncPii,(.L_x_1 - _Z10kernelFuncPii)
        .other          _Z10kernelFuncPii,@"STO_CUDA_ENTRY STV_DEFAULT"
_Z10kernelFuncPii:
.text._Z10kernelFuncPii:
[----:B------:R-:W-:Y:S01]  /*0000*/  LDC R1, c[0x0][0x37c] ;  /* 0x0000df00ff017b82 */ /* 0x000fe20000000800 */
[----:B------:R-:W0:Y:S07]  /*0010*/  S2R R0, SR_TID.X ;  /* 0x0000000000007919 */ /* 0x000e2e0000002100 */
[----:B------:R-:W0:Y:S01]  /*0020*/  S2UR UR4, SR_CTAID.X ;  /* 0x00000000000479c3 */ /* 0x000e220000002500 */
[----:B------:R-:W1:Y:S07]  /*0030*/  LDCU UR5, c[0x0][0x388] ;  /* 0x00007100ff0577ac */ /* 0x000e6e0008000800 */
[----:B------:R-:W0:Y:S02]  /*0040*/  LDC R5, c[0x0][0x360] ;  /* 0x0000d800ff057b82 */ /* 0x000e240000000800 */
[----:B0-----:R-:W-:-:S05]  /*0050*/  IMAD R5, R5, UR4, R0 ;  /* 0x0000000405057c24 */ /* 0x001fca000f8e0200 */
[----:B-1----:R-:W-:-:S13]  /*0060*/  ISETP.GE.AND P0, PT, R5, UR5, PT ;  /* 0x0000000505007c0c */ /* 0x002fda000bf06270 */
[----:B------:R-:W-:Y:S05]  /*0070*/  @P0 EXIT ;  /* 0x000000000000094d */ /* 0x000fea0003800000 */
[----:B------:R-:W0:Y:S01]  /*0080*/  LDC.64 R2, c[0x0][0x380] ;  /* 0x0000e000ff027b82 */ /* 0x000e220000000a00 */
[----:B------:R-:W1:Y:S01]  /*0090*/  LDCU.64 UR4, c[0x0][0x358] ;  /* 0x00006b00ff0477ac */ /* 0x000e620008000a00 */
[----:B0-----:R-:W-:-:S05]  /*00a0*/  IMAD.WIDE R2, R5, 0x4, R2 ;  /* 0x0000000405027825 */ /* 0x001fca00078e0202 */
[----:B-1----:R-:W2:Y:S02]  /*00b0*/  LDG.E R0, desc[UR4][R2.64] ;  /* 0x0000000402007981 */ /* 0x002ea4000c1e1900 */
[----:B--2---:R-:W-:-:S04]  /*00c0*/  IADD3 R0, PT, PT, R5, R0, RZ ;  /* 0x0000000005007210 */ /* 0x004fc80007ffe0ff */
[----:B------:R-:W-:-:S05]  /*00d0*/  SHF.L.U32 R5, R0, 0x1, RZ ;  /* 0x0000000100057819 */ /* 0x000fca00000006ff */
[----:B------:R-:W-:Y:S01]  /*00e0*/  STG.E desc[UR4][R2.64], R5 ;  /* 0x0000000502007986 */ /* 0x000fe2000c101904 */
[----:B------:R-:W-:Y:S05]  /*00f0*/  EXIT ;  /* 0x000000000000794d */ /* 0x000fea0003800000 */
.L_x_0:
[----:B------:R-:W-:-:S00]  /*0100*/  BRA `(.L_x_0) ;  /* 0xfffffffc00fc7947 */ /* 0x000fc0000383ffff */
[----:B------:R-:W-:-:S00]  /*0110*/  NOP ;  /* 0x0000000000007918 */ /* 0x000fc00000000000 */
        /* <DEDUP_REMOVED lines=14> */
.L_x_1:


//--------------------- .nv.shared.reserved.0     --------------------------
	.section	.nv.shared.reserved.0,"aw",@nobits
	.weak		__nv_reservedSMEM_offset_0_alias
	.size		__nv_reservedSMEM_offset_0_alias, 0, 64
	.other		__nv_reservedSMEM_offset_0_alias,@"STO_CUDA_RESERVED_SHARED STV_DEFAULT"
__nv_reservedSMEM_offset_0_alias:
	.zero		0
	.zero		64


//--------------------- .nv.constant0._Z10kernelFuncPii --------------------------
	.section	.nv.constant0._Z10kernelFuncPii,"a",@progbits
	.sectionflags	@""
	.align	4
.nv.constant0._Z10kernelFuncPii:
	.zero		908


//--------------------- SYMBOLS --------------------------

	.type		.nv.reservedSmem.offset0,@object
	.size		.nv.reservedSmem.offset0,0x4
